	.headerflags	@"EF_CUDA_TEXMODE_UNIFIED EF_CUDA_64BIT_ADDRESS EF_CUDA_ACCELERATORS EF_CUDA_SM90 EF_CUDA_VIRTUAL_SM(EF_CUDA_SM90)"
	.elftype	@"ET_EXEC"


//--------------------- .nv.info                  --------------------------
	.section	.nv.info,"",@"SHT_CUDA_INFO"
	.align	4


	//----- nvinfo : EIATTR_REGCOUNT
	.align		4
        /*0000*/ 	.byte	0x04, 0x2f
        /*0002*/ 	.short	(.L_3 - .L_2)
	.align		4
.L_2:
        /*0004*/ 	.word	index@(triton_poi_fused__native_batch_norm_legit_no_training_27)
        /*0008*/ 	.word	0x00000016


	//----- nvinfo : EIATTR_MIN_STACK_SIZE
	.align		4
.L_3:
        /*000c*/ 	.byte	0x04, 0x12
        /*000e*/ 	.short	(.L_5 - .L_4)
	.align		4
.L_4:
        /*0010*/ 	.word	index@(triton_poi_fused__native_batch_norm_legit_no_training_27)
        /*0014*/ 	.word	0x00000000


	//----- nvinfo : EIATTR_FRAME_SIZE
	.align		4
.L_5:
        /*0018*/ 	.byte	0x04, 0x11
        /*001a*/ 	.short	(.L_7 - .L_6)
	.align		4
.L_6:
        /*001c*/ 	.word	index@(triton_poi_fused__native_batch_norm_legit_no_training_27)
        /*0020*/ 	.word	0x00000000


	//----- nvinfo : EIATTR_MIN_STACK_SIZE
	.align		4
.L_7:
        /*0024*/ 	.byte	0x04, 0x12
        /*0026*/ 	.short	(.L_9 - .L_8)
	.align		4
.L_8:
        /*0028*/ 	.word	index@(triton_poi_fused__native_batch_norm_legit_no_training_27)
        /*002c*/ 	.word	0x00000000
.L_9:


//--------------------- .nv.info.triton_poi_fused__native_batch_norm_legit_no_training_27 --------------------------
	.section	.nv.info.triton_poi_fused__native_batch_norm_legit_no_training_27,"",@"SHT_CUDA_INFO"
	.sectionflags	@""
	.align	4


	//----- nvinfo : EIATTR_CUDA_API_VERSION
	.align		4
        /*0000*/ 	.byte	0x04, 0x37
        /*0002*/ 	.short	(.L_11 - .L_10)
.L_10:
        /*0004*/ 	.word	0x0000007c


	//----- nvinfo : EIATTR_KPARAM_INFO
	.align		4
.L_11:
        /*0008*/ 	.byte	0x04, 0x17
        /*000a*/ 	.short	(.L_13 - .L_12)
.L_12:
        /*000c*/ 	.word	0x00000000
        /*0010*/ 	.short	0x0006
        /*0012*/ 	.short	0x0030
        /*0014*/ 	.byte	0x00, 0xf0, 0x11, 0x00


	//----- nvinfo : EIATTR_KPARAM_INFO
	.align		4
.L_13:
        /*0018*/ 	.byte	0x04, 0x17
        /*001a*/ 	.short	(.L_15 - .L_14)
.L_14:
        /*001c*/ 	.word	0x00000000
        /*0020*/ 	.short	0x0005
        /*0022*/ 	.short	0x0028
        /*0024*/ 	.byte	0x00, 0xf4, 0x21, 0x00


	//----- nvinfo : EIATTR_KPARAM_INFO
	.align		4
.L_15:
        /*0028*/ 	.byte	0x04, 0x17
        /*002a*/ 	.short	(.L_17 - .L_16)
.L_16:
        /*002c*/ 	.word	0x00000000
        /*0030*/ 	.short	0x0004
        /*0032*/ 	.short	0x0020
        /*0034*/ 	.byte	0x00, 0xf4, 0x21, 0x00


	//----- nvinfo : EIATTR_KPARAM_INFO
	.align		4
.L_17:
        /*0038*/ 	.byte	0x04, 0x17
        /*003a*/ 	.short	(.L_19 - .L_18)
.L_18:
        /*003c*/ 	.word	0x00000000
        /*0040*/ 	.short	0x0003
        /*0042*/ 	.short	0x0018
        /*0044*/ 	.byte	0x00, 0xf4, 0x21, 0x00


	//----- nvinfo : EIATTR_KPARAM_INFO
	.align		4
.L_19:
        /*0048*/ 	.byte	0x04, 0x17
        /*004a*/ 	.short	(.L_21 - .L_20)
.L_20:
        /*004c*/ 	.word	0x00000000
        /*0050*/ 	.short	0x0002
        /*0052*/ 	.short	0x0010
        /*0054*/ 	.byte	0x00, 0xf4, 0x21, 0x00


	//----- nvinfo : EIATTR_KPARAM_INFO
	.align		4
.L_21:
        /*0058*/ 	.byte	0x04, 0x17
        /*005a*/ 	.short	(.L_23 - .L_22)
.L_22:
        /*005c*/ 	.word	0x00000000
        /*0060*/ 	.short	0x0001
        /*0062*/ 	.short	0x0008
        /*0064*/ 	.byte	0x00, 0xf4, 0x21, 0x00


	//----- nvinfo : EIATTR_KPARAM_INFO
	.align		4
.L_23:
        /*0068*/ 	.byte	0x04, 0x17
        /*006a*/ 	.short	(.L_25 - .L_24)
.L_24:
        /*006c*/ 	.word	0x00000000
        /*0070*/ 	.short	0x0000
        /*0072*/ 	.short	0x0000
        /*0074*/ 	.byte	0x00, 0xf4, 0x21, 0x00


	//----- nvinfo : EIATTR_SPARSE_MMA_MASK
	.align		4
.L_25:
        /*0078*/ 	.byte	0x03, 0x50
        /*007a*/ 	.short	0x0000


	//----- nvinfo : EIATTR_MAXREG_COUNT
	.align		4
        /*007c*/ 	.byte	0x03, 0x1b
        /*007e*/ 	.short	0x00ff


	//----- nvinfo : EIATTR_EXIT_INSTR_OFFSETS
	.align		4
        /*0080*/ 	.byte	0x04, 0x1c
        /*0082*/ 	.short	(.L_27 - .L_26)


	//   ....[0]....
.L_26:
        /*0084*/ 	.word	0x000003d0


	//   ....[1]....
        /*0088*/ 	.word	0x000003f0


	//----- nvinfo : EIATTR_REQNTID
	.align		4
.L_27:
        /*008c*/ 	.byte	0x04, 0x10
        /*008e*/ 	.short	(.L_29 - .L_28)
.L_28:
        /*0090*/ 	.word	0x00000080
        /*0094*/ 	.word	0x00000001
        /*0098*/ 	.word	0x00000001


	//----- nvinfo : EIATTR_CBANK_PARAM_SIZE
	.align		4
.L_29:
        /*009c*/ 	.byte	0x03, 0x19
        /*009e*/ 	.short	0x0034


	//----- nvinfo : EIATTR_PARAM_CBANK
	.align		4
        /*00a0*/ 	.byte	0x04, 0x0a
        /*00a2*/ 	.short	(.L_31 - .L_30)
	.align		4
.L_30:
        /*00a4*/ 	.word	index@(.nv.constant0.triton_poi_fused__native_batch_norm_legit_no_training_27)
        /*00a8*/ 	.short	0x0210
        /*00aa*/ 	.short	0x0034


	//----- nvinfo : EIATTR_SW_WAR
	.align		4
.L_31:
        /*00ac*/ 	.byte	0x04, 0x36
        /*00ae*/ 	.short	(.L_33 - .L_32)
.L_32:
        /*00b0*/ 	.word	0x00000008
.L_33:


//--------------------- .nv.callgraph             --------------------------
	.section	.nv.callgraph,"",@"SHT_CUDA_CALLGRAPH"
	.align	4
	.sectionentsize	8
	.align		4
        /*0000*/ 	.word	0x00000000
	.align		4
        /*0004*/ 	.word	0xffffffff
	.align		4
        /*0008*/ 	.word	0x00000000
	.align		4
        /*000c*/ 	.word	0xfffffffe
	.align		4
        /*0010*/ 	.word	0x00000000
	.align		4
        /*0014*/ 	.word	0xfffffffd
	.align		4
        /*0018*/ 	.word	0x00000000
	.align		4
        /*001c*/ 	.word	0xfffffffc


//--------------------- .nv.constant4             --------------------------
	.section	.nv.constant4,"a",@progbits
	.align	8
	.align		8
.nv.constant4:
        /*0000*/ 	.dword	_$_str
	.align		8
        /*0008*/ 	.dword	_$_str_$_2


//--------------------- .text.triton_poi_fused__native_batch_norm_legit_no_training_27 --------------------------
	.section	.text.triton_poi_fused__native_batch_norm_legit_no_training_27,"ax",@progbits
	.align	128
        .global         triton_poi_fused__native_batch_norm_legit_no_training_27
        .type           triton_poi_fused__native_batch_norm_legit_no_training_27,@function
        .size           triton_poi_fused__native_batch_norm_legit_no_training_27,(.L_x_1 - triton_poi_fused__native_batch_norm_legit_no_training_27)
        .other          triton_poi_fused__native_batch_norm_legit_no_training_27,@"STO_CUDA_ENTRY STV_DEFAULT"
triton_poi_fused__native_batch_norm_legit_no_training_27:
.text.triton_poi_fused__native_batch_norm_legit_no_training_27:
[----:B------:R-:W0:Y:S01]  /*0000*/  LDC R1, c[0x0][0x28] ;  /* 0x00000a00ff017b82 */ /* 0x000e220000000800 */
[----:B------:R-:W1:Y:S07]  /*0010*/  S2R R0, SR_TID.X ;  /* 0x0000000000007919 */ /* 0x000e6e0000002100 */
[----:B------:R-:W2:Y:S01]  /*0020*/  LDC.64 R8, c[0x0][0x220] ;  /* 0x00008800ff087b82 */ /* 0x000ea20000000a00 */
[----:B------:R-:W-:Y:S01]  /*0030*/  ULDC.64 UR4, c[0x0][0x208] ;  /* 0x0000820000047ab9 */ /* 0x000fe20000000a00 */
[----:B------:R-:W3:Y:S06]  /*0040*/  S2R R3, SR_CTAID.X ;  /* 0x0000000000037919 */ /* 0x000eec0000002500 */
[----:B------:R-:W4:Y:S08]  /*0050*/  LDC.64 R12, c[0x0][0x210] ;  /* 0x00008400ff0c7b82 */ /* 0x000f300000000a00 */
[----:B------:R-:W5:Y:S08]  /*0060*/  LDC.64 R14, c[0x0][0x218] ;  /* 0x00008600ff0e7b82 */ /* 0x000f700000000a00 */
[----:B------:R-:W5:Y:S01]  /*0070*/  LDC.64 R16, c[0x0][0x228] ;  /* 0x00008a00ff107b82 */ /* 0x000f620000000a00 */
[----:B-1----:R-:W-:-:S07]  /*0080*/  SHF.L.U32 R0, R0, 0x1, RZ ;  /* 0x0000000100007819 */ /* 0x002fce00000006ff */
[----:B------:R-:W1:Y:S01]  /*0090*/  LDC.64 R18, c[0x0][0x230] ;  /* 0x00008c00ff127b82 */ /* 0x000e620000000a00 */
[----:B------:R-:W-:-:S04]  /*00a0*/  LOP3.LUT R0, R0, 0xfe, RZ, 0xc0, !PT ;  /* 0x000000fe00007812 */ /* 0x000fc800078ec0ff */
[----:B---3--:R-:W-:-:S04]  /*00b0*/  LEA R0, R3, R0, 0x8 ;  /* 0x0000000003007211 */ /* 0x008fc800078e40ff */
[C---:B------:R-:W-:Y:S01]  /*00c0*/  ISETP.GE.AND P4, PT, R0.reuse, 0xa00, PT ;  /* 0x00000a000000780c */ /* 0x040fe20003f86270 */
[----:B------:R-:W-:-:S05]  /*00d0*/  IMAD.HI R2, R0, 0x66666667, RZ ;  /* 0x6666666700027827 */ /* 0x000fca00078e02ff */
[----:B------:R-:W-:-:S04]  /*00e0*/  SHF.R.U32.HI R3, RZ, 0x1f, R2 ;  /* 0x0000001fff037819 */ /* 0x000fc80000011602 */
[----:B------:R-:W-:-:S05]  /*00f0*/  LEA.HI.SX32 R3, R2, R3, 0x1c ;  /* 0x0000000302037211 */ /* 0x000fca00078fe2ff */
[----:B------:R-:W-:Y:S01]  /*0100*/  IMAD R11, R3, -0x28, R0 ;  /* 0xffffffd8030b7824 */ /* 0x000fe200078e0200 */
[----:B------:R-:W-:-:S03]  /*0110*/  CS2R R2, SRZ ;  /* 0x0000000000027805 */ /* 0x000fc6000001ff00 */
[----:B--2---:R-:W-:-:S05]  /*0120*/  IMAD.WIDE R8, R11, 0x4, R8 ;  /* 0x000000040b087825 */ /* 0x004fca00078e0208 */
[----:B------:R2:W3:Y:S01]  /*0130*/  @!P4 LDG.E.EL.64 R2, desc[UR4][R8.64] ;  /* 0x000000040802c981 */ /* 0x0004e2000c2e1b00 */
[----:B------:R-:W-:Y:S02]  /*0140*/  CS2R R4, SRZ ;  /* 0x0000000000047805 */ /* 0x000fe4000001ff00 */
[----:B------:R-:W-:Y:S01]  /*0150*/  CS2R R6, SRZ ;  /* 0x0000000000067805 */ /* 0x000fe2000001ff00 */
[----:B----4-:R-:W-:-:S04]  /*0160*/  IMAD.WIDE R12, R0, 0x4, R12 ;  /* 0x00000004000c7825 */ /* 0x010fc800078e020c */
[C---:B-----5:R-:W-:Y:S01]  /*0170*/  IMAD.WIDE R14, R11.reuse, 0x4, R14 ;  /* 0x000000040b0e7825 */ /* 0x060fe200078e020e */
[----:B------:R-:W4:Y:S04]  /*0180*/  @!P4 LDG.E.64 R4, desc[UR4][R12.64] ;  /* 0x000000040c04c981 */ /* 0x000f28000c1e1b00 */
[----:B------:R5:W4:Y:S01]  /*0190*/  @!P4 LDG.E.EL.64 R6, desc[UR4][R14.64] ;  /* 0x000000040e06c981 */ /* 0x000b22000c2e1b00 */
[----:B0-----:R-:W-:Y:S01]  /*01a0*/  IMAD.WIDE R16, R11, 0x4, R16 ;  /* 0x000000040b107825 */ /* 0x001fe200078e0210 */
[----:B--2---:R-:W-:-:S03]  /*01b0*/  CS2R R8, SRZ ;  /* 0x0000000000087805 */ /* 0x004fc6000001ff00 */
[----:B-1----:R-:W-:Y:S01]  /*01c0*/  IMAD.WIDE R18, R11, 0x4, R18 ;  /* 0x000000040b127825 */ /* 0x002fe200078e0212 */
[----:B------:R-:W-:-:S04]  /*01d0*/  CS2R R10, SRZ ;  /* 0x00000000000a7805 */ /* 0x000fc8000001ff00 */
[----:B------:R-:W2:Y:S04]  /*01e0*/  @!P4 LDG.E.EL.64 R8, desc[UR4][R18.64] ;  /* 0x000000041208c981 */ /* 0x000ea8000c2e1b00 */
[----:B------:R-:W2:Y:S01]  /*01f0*/  @!P4 LDG.E.EL.64 R10, desc[UR4][R16.64] ;  /* 0x00000004100ac981 */ /* 0x000ea2000c2e1b00 */
[----:B-----5:R-:W-:Y:S01]  /*0200*/  HFMA2.MMA R15, -RZ, RZ, 1.625, 0 ;  /* 0x3e800000ff0f7435 */ /* 0x020fe200000001ff */
[----:B---3--:R-:W-:Y:S01]  /*0210*/  FADD R2, R2, 9.9999997473787516356e-06 ;  /* 0x3727c5ac02027421 */ /* 0x008fe20000000000 */
[----:B------:R-:W-:-:S03]  /*0220*/  FADD R12, R3, 9.9999997473787516356e-06 ;  /* 0x3727c5ac030c7421 */ /* 0x000fc60000000000 */
[----:B------:R0:W1:Y:S08]  /*0230*/  MUFU.SQRT R13, R2 ;  /* 0x00000002000d7308 */ /* 0x0000700000002000 */
[----:B------:R-:W3:Y:S01]  /*0240*/  MUFU.SQRT R14, R12 ;  /* 0x0000000c000e7308 */ /* 0x000ee20000002000 */
[----:B0-----:R-:W0:Y:S01]  /*0250*/  LDC.64 R2, c[0x0][0x238] ;  /* 0x00008e00ff027b82 */ /* 0x001e220000000a00 */
[----:B-1----:R-:W-:-:S02]  /*0260*/  FSETP.GT.AND P0, PT, R13, 8.50705917302346158658e+37, PT ;  /* 0x7e8000000d00780b */ /* 0x002fc40003f04000 */
[----:B------:R-:W-:Y:S02]  /*0270*/  FSETP.GEU.AND P2, PT, R13, 1.175494350822287508e-38, PT ;  /* 0x008000000d00780b */ /* 0x000fe40003f4e000 */
[C---:B---3--:R-:W-:Y:S02]  /*0280*/  FSETP.GT.AND P1, PT, R14.reuse, 8.50705917302346158658e+37, PT ;  /* 0x7e8000000e00780b */ /* 0x048fe40003f24000 */
[----:B------:R-:W-:-:S07]  /*0290*/  FSETP.GEU.AND P3, PT, R14, 1.175494350822287508e-38, PT ;  /* 0x008000000e00780b */ /* 0x000fce0003f6e000 */
[----:B------:R-:W-:-:S04]  /*02a0*/  @P0 FMUL R13, R13, 0.25 ;  /* 0x3e8000000d0d0820 */ /* 0x000fc80000400000 */
[----:B------:R-:W-:Y:S01]  /*02b0*/  @!P2 FMUL R13, R13, 16777216 ;  /* 0x4b8000000d0da820 */ /* 0x000fe20000400000 */
[----:B------:R-:W-:-:S04]  /*02c0*/  @P1 FMUL R14, R14, 0.25 ;  /* 0x3e8000000e0e1820 */ /* 0x000fc80000400000 */
[----:B------:R-:W-:Y:S01]  /*02d0*/  @!P3 FMUL R14, R14, 16777216 ;  /* 0x4b8000000e0eb820 */ /* 0x000fe20000400000 */
[----:B------:R-:W1:Y:S01]  /*02e0*/  MUFU.RCP R13, R13 ;  /* 0x0000000d000d7308 */ /* 0x000e620000001000 */
[----:B------:R-:W-:-:S07]  /*02f0*/  FSEL R12, R15, 1, P0 ;  /* 0x3f8000000f0c7808 */ /* 0x000fce0000000000 */
[----:B------:R-:W3:Y:S01]  /*0300*/  MUFU.RCP R14, R14 ;  /* 0x0000000e000e7308 */ /* 0x000ee20000001000 */
[----:B------:R-:W-:Y:S01]  /*0310*/  FSEL R15, R15, 1, P1 ;  /* 0x3f8000000f0f7808 */ /* 0x000fe20000800000 */
[----:B------:R-:W-:Y:S01]  /*0320*/  @!P2 FMUL R12, R12, 16777216 ;  /* 0x4b8000000c0ca820 */ /* 0x000fe20000400000 */
[----:B----4-:R-:W-:-:S03]  /*0330*/  FADD R4, -R6, R4 ;  /* 0x0000000406047221 */ /* 0x010fc60000000100 */
[----:B------:R-:W-:Y:S01]  /*0340*/  @!P3 FMUL R15, R15, 16777216 ;  /* 0x4b8000000f0fb820 */ /* 0x000fe20000400000 */
[----:B------:R-:W-:Y:S01]  /*0350*/  FADD R5, -R7, R5 ;  /* 0x0000000507057221 */ /* 0x000fe20000000100 */
[----:B-1----:R-:W-:Y:S02]  /*0360*/  FMUL R13, R13, R12 ;  /* 0x0000000c0d0d7220 */ /* 0x002fe40000400000 */
[----:B---3--:R-:W-:Y:S02]  /*0370*/  FMUL R6, R14, R15 ;  /* 0x0000000f0e067220 */ /* 0x008fe40000400000 */
[----:B------:R-:W-:Y:S02]  /*0380*/  FMUL R13, R4, R13 ;  /* 0x0000000d040d7220 */ /* 0x000fe40000400000 */
[----:B------:R-:W-:Y:S01]  /*0390*/  FMUL R6, R5, R6 ;  /* 0x0000000605067220 */ /* 0x000fe20000400000 */
[----:B0-----:R-:W-:-:S04]  /*03a0*/  IMAD.WIDE R2, R0, 0x4, R2 ;  /* 0x0000000400027825 */ /* 0x001fc800078e0202 */
[----:B--2---:R-:W-:Y:S01]  /*03b0*/  FFMA R8, R13, R10, R8 ;  /* 0x0000000a0d087223 */ /* 0x004fe20000000008 */
[----:B------:R-:W-:Y:S01]  /*03c0*/  FFMA R9, R6, R11, R9 ;  /* 0x0000000b06097223 */ /* 0x000fe20000000009 */
[----:B------:R-:W-:Y:S06]  /*03d0*/  @P4 EXIT ;  /* 0x000000000000494d */ /* 0x000fec0003800000 */
[----:B------:R-:W-:Y:S01]  /*03e0*/  STG.E.64 desc[UR4][R2.64], R8 ;  /* 0x0000000802007986 */ /* 0x000fe2000c101b04 */
[----:B------:R-:W-:Y:S05]  /*03f0*/  EXIT ;  /* 0x000000000000794d */ /* 0x000fea0003800000 */
.L_x_0:
[----:B------:R-:W-:-:S00]  /*0400*/  BRA `(.L_x_0) ;  /* 0xfffffffc00fc7947 */ /* 0x000fc0000383ffff */
[----:B------:R-:W-:-:S00]  /*0410*/  NOP ;  /* 0x0000000000007918 */ /* 0x000fc00000000000 */
        /* <DEDUP_REMOVED lines=14> */
.L_x_1:


//--------------------- .nv.global.init           --------------------------
	.section	.nv.global.init,"aw",@progbits
.nv.global.init:
	.type		_$_str,@object
	.size		_$_str,(_$_str_$_2 - _$_str)
_$_str:
        /*0000*/ 	.byte	0x5f, 0x5f, 0x43, 0x55, 0x44, 0x41, 0x5f, 0x46, 0x54, 0x5a, 0x00
	.type		_$_str_$_2,@object
	.size		_$_str_$_2,(.L_1 - _$_str_$_2)
_$_str_$_2:
        /*000b*/ 	.byte	0x5f, 0x5f, 0x43, 0x55, 0x44, 0x41, 0x5f, 0x50, 0x52, 0x45, 0x43, 0x5f, 0x53, 0x51, 0x52, 0x54
        /*001b*/ 	.byte	0x00
.L_1:


//--------------------- .nv.constant0.triton_poi_fused__native_batch_norm_legit_no_training_27 --------------------------
	.section	.nv.constant0.triton_poi_fused__native_batch_norm_legit_no_training_27,"a",@progbits
	.sectionflags	@""
	.align	4
.nv.constant0.triton_poi_fused__native_batch_norm_legit_no_training_27:
	.zero		580
